//
// Generated by NVIDIA NVVM Compiler
//
// Compiler Build ID: CL-36424714
// Cuda compilation tools, release 13.0, V13.0.88
// Based on NVVM 20.0.0
//

.version 9.0
.target sm_100
.address_size 64

	// .globl	_Z15normalized_freqPiS_S_
.extern .func  (.param .b32 func_retval0) vprintf
(
	.param .b64 vprintf_param_0,
	.param .b64 vprintf_param_1
)
;
.global .align 4 .b8 precalc_xorwow_matrix[102400];
.global .align 4 .b8 precalc_xorwow_offset_matrix[102400];
.global .align 4 .b8 mrg32k3aM1[2304];
.global .align 4 .b8 mrg32k3aM2[2304];
.global .align 4 .b8 mrg32k3aM1SubSeq[2016];
.global .align 4 .b8 mrg32k3aM2SubSeq[2016];
.global .align 4 .b8 mrg32k3aM1Seq[2304];
.global .align 4 .b8 mrg32k3aM2Seq[2304];
.const .align 8 .b8 __cr_lgamma_table[72];
.global .align 1 .b8 $str[12] = {68, 105, 103, 105, 116, 115, 58, 32, 37, 105, 10};

.visible .entry _Z15normalized_freqPiS_S_(
	.param .u64 .ptr .align 1 _Z15normalized_freqPiS_S__param_0,
	.param .u64 .ptr .align 1 _Z15normalized_freqPiS_S__param_1,
	.param .u64 .ptr .align 1 _Z15normalized_freqPiS_S__param_2
)
{
	.local .align 8 .b8 	__local_depot0[8];
	.reg .b64 	%SP;
	.reg .b64 	%SPL;
	.reg .pred 	%p<2>;
	.reg .b32 	%r<10>;
	.reg .b64 	%rd<15>;

	mov.u64 	%SPL, __local_depot0;
	cvta.local.u64 	%SP, %SPL;
	ld.param.u64 	%rd1, [_Z15normalized_freqPiS_S__param_0];
	ld.param.u64 	%rd2, [_Z15normalized_freqPiS_S__param_1];
	ld.param.u64 	%rd3, [_Z15normalized_freqPiS_S__param_2];
	cvta.to.global.u64 	%rd4, %rd3;
	mov.u32 	%r2, %ntid.x;
	mov.u32 	%r3, %ctaid.x;
	mov.u32 	%r4, %tid.x;
	mad.lo.s32 	%r1, %r2, %r3, %r4;
	ld.global.u32 	%r5, [%rd4];
	setp.ge.s32 	%p1, %r1, %r5;
	@%p1 bra 	$L__BB0_2;
	add.u64 	%rd5, %SP, 0;
	add.u64 	%rd6, %SPL, 0;
	cvta.to.global.u64 	%rd7, %rd1;
	cvta.to.global.u64 	%rd8, %rd2;
	mul.wide.s32 	%rd9, %r1, 4;
	add.s64 	%rd10, %rd7, %rd9;
	ld.global.u32 	%r6, [%rd10];
	st.local.u32 	[%rd6], %r6;
	mov.u64 	%rd11, $str;
	cvta.global.u64 	%rd12, %rd11;
	{ // callseq 0, 0
	.param .b64 param0;
	st.param.b64 	[param0], %rd12;
	.param .b64 param1;
	st.param.b64 	[param1], %rd5;
	.param .b32 retval0;
	call.uni (retval0), 
	vprintf, 
	(
	param0, 
	param1
	);
	ld.param.b32 	%r7, [retval0];
	} // callseq 0
	mul.wide.s32 	%rd13, %r6, 4;
	add.s64 	%rd14, %rd8, %rd13;
	atom.global.add.u32 	%r9, [%rd14], 1;
$L__BB0_2:
	ret;

}


// ===== COMPILED SASS (sm_100) =====

	.target	sm_100

	.elftype	@"ET_EXEC"


//--------------------- .note.nv.tkinfo           --------------------------
	.section	.note.nv.tkinfo,"",@"SHT_NOTE"
	.sectionflags	@"SHF_NOTE_NV_TKINFO"
	.tkinfo
        /*0018*/ 	.word	0x00000002
        /*0030*/ 	.string	""
        /*0030*/ 	.string	"ptxas"
        /*0030*/ 	.string	"Cuda compilation tools, release 13.0, V13.0.88"
        /*0030*/ 	.string	"Build cuda_13.0.r13.0/compiler.36424714_0"
        /*0030*/ 	.string	"-arch sm_100 -m 64 "



//--------------------- .note.nv.cuinfo           --------------------------
	.section	.note.nv.cuinfo,"",@"SHT_NOTE"
	.sectionflags	@"SHF_NOTE_NV_CUINFO"
        /*0018*/ 	.short	0x0002
        /*001a*/ 	.short	0x0064
        /*001c*/ 	.short	0x0082
	.zero		2


//--------------------- .nv.info                  --------------------------
	.section	.nv.info,"",@"SHT_CUDA_INFO"
	.align	4


	//----- nvinfo : EIATTR_REGCOUNT
	.align		4
        /*0000*/ 	.byte	0x04, 0x2f
        /*0002*/ 	.short	(.L_11 - .L_10)
	.align		4
.L_10:
        /*0004*/ 	.word	index@(_Z15normalized_freqPiS_S_)
        /*0008*/ 	.word	0x00000018


	//----- nvinfo : EIATTR_FRAME_SIZE
	.align		4
.L_11:
        /*000c*/ 	.byte	0x04, 0x11
        /*000e*/ 	.short	(.L_13 - .L_12)
	.align		4
.L_12:
        /*0010*/ 	.word	index@(_Z15normalized_freqPiS_S_)
        /*0014*/ 	.word	0x00000008


	//----- nvinfo : EIATTR_MIN_STACK_SIZE
	.align		4
.L_13:
        /*0018*/ 	.byte	0x04, 0x12
        /*001a*/ 	.short	(.L_15 - .L_14)
	.align		4
.L_14:
        /*001c*/ 	.word	index@(_Z15normalized_freqPiS_S_)
        /*0020*/ 	.word	0x00000008
.L_15:


//--------------------- .nv.compat                --------------------------
	.section	.nv.compat,"",@"SHT_CUDA_COMPAT_INFO"
	.align	4
        /*0000*/ 	.byte	0x02, 0x09, 0x00, 0x00, 0x02, 0x02, 0x01, 0x00, 0x02, 0x05, 0x05, 0x00, 0x03, 0x07, 0x01, 0x01
        /*0010*/ 	.byte	0x02, 0x03, 0x00, 0x00, 0x02, 0x06, 0x01, 0x00, 0x04, 0x0b, 0x08, 0x00, 0x09, 0x00, 0x00, 0x00
        /*0020*/ 	.byte	0x00, 0x00, 0x00, 0x00


//--------------------- .nv.info._Z15normalized_freqPiS_S_ --------------------------
	.section	.nv.info._Z15normalized_freqPiS_S_,"",@"SHT_CUDA_INFO"
	.sectionflags	@""
	.align	4


	//----- nvinfo : EIATTR_CUDA_API_VERSION
	.align		4
        /*0000*/ 	.byte	0x04, 0x37
        /*0002*/ 	.short	(.L_17 - .L_16)
.L_16:
        /*0004*/ 	.word	0x00000082


	//----- nvinfo : EIATTR_KPARAM_INFO
	.align		4
.L_17:
        /*0008*/ 	.byte	0x04, 0x17
        /*000a*/ 	.short	(.L_19 - .L_18)
.L_18:
        /*000c*/ 	.word	0x00000000
        /*0010*/ 	.short	0x0002
        /*0012*/ 	.short	0x0010
        /*0014*/ 	.byte	0x00, 0xf5, 0x21, 0x00


	//----- nvinfo : EIATTR_KPARAM_INFO
	.align		4
.L_19:
        /*0018*/ 	.byte	0x04, 0x17
        /*001a*/ 	.short	(.L_21 - .L_20)
.L_20:
        /*001c*/ 	.word	0x00000000
        /*0020*/ 	.short	0x0001
        /*0022*/ 	.short	0x0008
        /*0024*/ 	.byte	0x00, 0xf5, 0x21, 0x00


	//----- nvinfo : EIATTR_KPARAM_INFO
	.align		4
.L_21:
        /*0028*/ 	.byte	0x04, 0x17
        /*002a*/ 	.short	(.L_23 - .L_22)
.L_22:
        /*002c*/ 	.word	0x00000000
        /*0030*/ 	.short	0x0000
        /*0032*/ 	.short	0x0000
        /*0034*/ 	.byte	0x00, 0xf5, 0x21, 0x00


	//----- nvinfo : EIATTR_SPARSE_MMA_MASK
	.align		4
.L_23:
        /*0038*/ 	.byte	0x03, 0x50
        /*003a*/ 	.short	0x0000


	//----- nvinfo : EIATTR_MAXREG_COUNT
	.align		4
        /*003c*/ 	.byte	0x03, 0x1b
        /*003e*/ 	.short	0x00ff


	//----- nvinfo : EIATTR_EXTERNS
	.align		4
        /*0040*/ 	.byte	0x04, 0x0f
        /*0042*/ 	.short	(.L_25 - .L_24)


	//   ....[0]....
	.align		4
.L_24:
        /*0044*/ 	.word	index@(vprintf)


	//----- nvinfo : EIATTR_MERCURY_ISA_VERSION
	.align		4
.L_25:
        /*0048*/ 	.byte	0x03, 0x5f
        /*004a*/ 	.short	0x0101


	//----- nvinfo : EIATTR_VRC_CTA_INIT_COUNT
	.align		4
        /*004c*/ 	.byte	0x02, 0x4a
	.zero		1
	.zero		1


	//----- nvinfo : EIATTR_SYSCALL_OFFSETS
	.align		4
        /*0050*/ 	.byte	0x04, 0x46
        /*0052*/ 	.short	(.L_27 - .L_26)


	//   ....[0]....
.L_26:
        /*0054*/ 	.word	0x00000190


	//----- nvinfo : EIATTR_EXIT_INSTR_OFFSETS
	.align		4
.L_27:
        /*0058*/ 	.byte	0x04, 0x1c
        /*005a*/ 	.short	(.L_29 - .L_28)


	//   ....[0]....
.L_28:
        /*005c*/ 	.word	0x000000e0


	//   ....[1]....
        /*0060*/ 	.word	0x000001e0


	//----- nvinfo : EIATTR_CRS_STACK_SIZE
	.align		4
.L_29:
        /*0064*/ 	.byte	0x04, 0x1e
        /*0066*/ 	.short	(.L_31 - .L_30)
.L_30:
        /*0068*/ 	.word	0x00000000


	//----- nvinfo : EIATTR_CBANK_PARAM_SIZE
	.align		4
.L_31:
        /*006c*/ 	.byte	0x03, 0x19
        /*006e*/ 	.short	0x0018


	//----- nvinfo : EIATTR_PARAM_CBANK
	.align		4
        /*0070*/ 	.byte	0x04, 0x0a
        /*0072*/ 	.short	(.L_33 - .L_32)
	.align		4
.L_32:
        /*0074*/ 	.word	index@(.nv.constant0._Z15normalized_freqPiS_S_)
        /*0078*/ 	.short	0x0380
        /*007a*/ 	.short	0x0018


	//----- nvinfo : EIATTR_SW_WAR
	.align		4
.L_33:
        /*007c*/ 	.byte	0x04, 0x36
        /*007e*/ 	.short	(.L_35 - .L_34)
.L_34:
        /*0080*/ 	.word	0x00000008
.L_35:


//--------------------- .nv.callgraph             --------------------------
	.section	.nv.callgraph,"",@"SHT_CUDA_CALLGRAPH"
	.align	4
	.sectionentsize	8
	.align		4
        /*0000*/ 	.word	0x00000000
	.align		4
        /*0004*/ 	.word	0xffffffff
	.align		4
        /*0008*/ 	.word	index@(_Z15normalized_freqPiS_S_)
	.align		4
        /*000c*/ 	.word	index@(vprintf)
	.align		4
        /*0010*/ 	.word	0x00000000
	.align		4
        /*0014*/ 	.word	0xfffffffe
	.align		4
        /*0018*/ 	.word	0x00000000
	.align		4
        /*001c*/ 	.word	0xfffffffd
	.align		4
        /*0020*/ 	.word	0x00000000
	.align		4
        /*0024*/ 	.word	0xfffffffc


//--------------------- .nv.constant4             --------------------------
	.section	.nv.constant4,"a",@progbits
	.align	8
	.align		8
.nv.constant4:
        /*0000*/ 	.dword	vprintf
	.align		8
        /*0008*/ 	.dword	precalc_xorwow_matrix
	.align		8
        /*0010*/ 	.dword	precalc_xorwow_offset_matrix
	.align		8
        /*0018*/ 	.dword	mrg32k3aM1
	.align		8
        /*0020*/ 	.dword	mrg32k3aM2
	.align		8
        /*0028*/ 	.dword	mrg32k3aM1SubSeq
	.align		8
        /*0030*/ 	.dword	mrg32k3aM2SubSeq
	.align		8
        /*0038*/ 	.dword	mrg32k3aM1Seq
	.align		8
        /*0040*/ 	.dword	mrg32k3aM2Seq
	.align		8
        /*0048*/ 	.dword	$str


//--------------------- .nv.constant3             --------------------------
	.section	.nv.constant3,"a",@progbits
	.align	8
.nv.constant3:
	.type		__cr_lgamma_table,@object
	.size		__cr_lgamma_table,(.L_8 - __cr_lgamma_table)
__cr_lgamma_table:
        /*0000*/ 	.byte	0x00, 0x00, 0x00, 0x00, 0x00, 0x00, 0x00, 0x00, 0x00, 0x00, 0x00, 0x00, 0x00, 0x00, 0x00, 0x00
        /*0010*/ 	.byte	0xef, 0x39, 0xfa, 0xfe, 0x42, 0x2e, 0xe6, 0x3f, 0x02, 0x20, 0x2a, 0xfa, 0x0b, 0xab, 0xfc, 0x3f
        /*0020*/ 	.byte	0xf9, 0x2c, 0x92, 0x7c, 0xa7, 0x6c, 0x09, 0x40, 0xc9, 0x79, 0x44, 0x3c, 0x64, 0x26, 0x13, 0x40
        /*0030*/ 	.byte	0xca, 0x01, 0xcf, 0x3a, 0x27, 0x51, 0x1a, 0x40, 0x30, 0xcc, 0x2d, 0xf3, 0xe1, 0x0c, 0x21, 0x40
        /*0040*/ 	.byte	0x0d, 0xb7, 0xfc, 0x82, 0x8e, 0x35, 0x25, 0x40
.L_8:


//--------------------- .text._Z15normalized_freqPiS_S_ --------------------------
	.section	.text._Z15normalized_freqPiS_S_,"ax",@progbits
	.align	128
        .global         _Z15normalized_freqPiS_S_
        .type           _Z15normalized_freqPiS_S_,@function
        .size           _Z15normalized_freqPiS_S_,(.L_x_2 - _Z15normalized_freqPiS_S_)
        .other          _Z15normalized_freqPiS_S_,@"STO_CUDA_ENTRY STV_DEFAULT"
_Z15normalized_freqPiS_S_:
.text._Z15normalized_freqPiS_S_:
[----:B------:R-:W0:Y:S08]  /*0000*/  LDC R1, c[0x0][0x37c] ;  /* 0x0000df00ff017b82 */ /* 0x000e300000000800 */
[----:B------:R-:W1:Y:S01]  /*0010*/  LDC.64 R2, c[0x0][0x390] ;  /* 0x0000e400ff027b82 */ /* 0x000e620000000a00 */
[----:B------:R-:W1:Y:S01]  /*0020*/  LDCU.64 UR36, c[0x0][0x358] ;  /* 0x00006b00ff2477ac */ /* 0x000e620008000a00 */
[----:B0-----:R-:W-:Y:S01]  /*0030*/  VIADD R1, R1, 0xfffffff8 ;  /* 0xfffffff801017836 */ /* 0x001fe20000000000 */
[----:B-1----:R-:W2:Y:S01]  /*0040*/  LDG.E R2, desc[UR36][R2.64] ;  /* 0x0000002402027981 */ /* 0x002ea2000c1e1900 */
[----:B------:R-:W0:Y:S01]  /*0050*/  LDCU UR5, c[0x0][0x2fc] ;  /* 0x00005f80ff0577ac */ /* 0x000e220008000800 */
[----:B------:R-:W1:Y:S01]  /*0060*/  S2R R5, SR_CTAID.X ;  /* 0x0000000000057919 */ /* 0x000e620000002500 */
[----:B------:R-:W1:Y:S01]  /*0070*/  LDCU UR6, c[0x0][0x360] ;  /* 0x00006c00ff0677ac */ /* 0x000e620008000800 */
[----:B------:R-:W1:Y:S01]  /*0080*/  S2R R0, SR_TID.X ;  /* 0x0000000000007919 */ /* 0x000e620000002100 */
[----:B------:R-:W3:Y:S02]  /*0090*/  LDCU UR4, c[0x0][0x2f8] ;  /* 0x00005f00ff0477ac */ /* 0x000ee40008000800 */
[----:B---3--:R-:W-:-:S04]  /*00a0*/  IADD3 R6, P1, PT, R1, UR4, RZ ;  /* 0x0000000401067c10 */ /* 0x008fc8000ff3e0ff */
[----:B0-----:R-:W-:Y:S01]  /*00b0*/  IADD3.X R7, PT, PT, RZ, UR5, RZ, P1, !PT ;  /* 0x00000005ff077c10 */ /* 0x001fe20008ffe4ff */
[----:B-1----:R-:W-:-:S05]  /*00c0*/  IMAD R5, R5, UR6, R0 ;  /* 0x0000000605057c24 */ /* 0x002fca000f8e0200 */
[----:B--2---:R-:W-:-:S13]  /*00d0*/  ISETP.GE.AND P0, PT, R5, R2, PT ;  /* 0x000000020500720c */ /* 0x004fda0003f06270 */
[----:B------:R-:W-:Y:S05]  /*00e0*/  @P0 EXIT ;  /* 0x000000000000094d */ /* 0x000fea0003800000 */
[----:B------:R-:W0:Y:S01]  /*00f0*/  LDC.64 R2, c[0x0][0x380] ;  /* 0x0000e000ff027b82 */ /* 0x000e220000000a00 */
[----:B------:R-:W-:Y:S01]  /*0100*/  MOV R0, 0x0 ;  /* 0x0000000000007802 */ /* 0x000fe20000000f00 */
[----:B------:R-:W1:Y:S01]  /*0110*/  LDCU.64 UR4, c[0x4][0x48] ;  /* 0x01000900ff0477ac */ /* 0x000e620008000a00 */
[----:B0-----:R-:W-:-:S06]  /*0120*/  IMAD.WIDE R2, R5, 0x4, R2 ;  /* 0x0000000405027825 */ /* 0x001fcc00078e0202 */
[----:B------:R-:W2:Y:S01]  /*0130*/  LDG.E R2, desc[UR36][R2.64] ;  /* 0x0000002402027981 */ /* 0x000ea2000c1e1900 */
[----:B------:R0:W3:Y:S01]  /*0140*/  LDC.64 R8, c[0x4][R0] ;  /* 0x0100000000087b82 */ /* 0x0000e20000000a00 */
[----:B-1----:R-:W-:Y:S01]  /*0150*/  IMAD.U32 R4, RZ, RZ, UR4 ;  /* 0x00000004ff047e24 */ /* 0x002fe2000f8e00ff */
[----:B------:R-:W-:Y:S01]  /*0160*/  MOV R5, UR5 ;  /* 0x0000000500057c02 */ /* 0x000fe20008000f00 */
[----:B--23--:R0:W-:Y:S06]  /*0170*/  STL [R1], R2 ;  /* 0x0000000201007387 */ /* 0x00c1ec0000100800 */
[----:B------:R-:W-:-:S07]  /*0180*/  LEPC R20, `(.L_x_0) ;  /* 0x000000001014794e */ /* 0x000fce0000000000 */
[----:B0-----:R-:W-:Y:S05]  /*0190*/  CALL.ABS.NOINC R8 ;  /* 0x0000000008007343 */ /* 0x001fea0003c00000 */
.L_x_0:
[----:B------:R-:W0:Y:S01]  /*01a0*/  LDC.64 R4, c[0x0][0x388] ;  /* 0x0000e200ff047b82 */ /* 0x000e220000000a00 */
[----:B------:R-:W-:Y:S02]  /*01b0*/  IMAD.MOV.U32 R7, RZ, RZ, 0x1 ;  /* 0x00000001ff077424 */ /* 0x000fe400078e00ff */
[----:B0-----:R-:W-:-:S05]  /*01c0*/  IMAD.WIDE R2, R2, 0x4, R4 ;  /* 0x0000000402027825 */ /* 0x001fca00078e0204 */
[----:B------:R-:W-:Y:S01]  /*01d0*/  REDG.E.ADD.STRONG.GPU desc[UR36][R2.64], R7 ;  /* 0x000000070200798e */ /* 0x000fe2000c12e124 */
[----:B------:R-:W-:Y:S05]  /*01e0*/  EXIT ;  /* 0x000000000000794d */ /* 0x000fea0003800000 */
.L_x_1:
[----:B------:R-:W-:-:S00]  /*01f0*/  BRA `(.L_x_1) ;  /* 0xfffffffc00fc7947 */ /* 0x000fc0000383ffff */
[----:B------:R-:W-:-:S00]  /*0200*/  NOP ;  /* 0x0000000000007918 */ /* 0x000fc00000000000 */
[----:B------:R-:W-:-:S00]  /*0210*/  NOP ;  /* 0x0000000000007918 */ /* 0x000fc00000000000 */
[----:B------:R-:W-:-:S00]  /*0220*/  NOP ;  /* 0x0000000000007918 */ /* 0x000fc00000000000 */
[----:B------:R-:W-:-:S00]  /*0230*/  NOP ;  /* 0x0000000000007918 */ /* 0x000fc00000000000 */
[----:B------:R-:W-:-:S00]  /*0240*/  NOP ;  /* 0x0000000000007918 */ /* 0x000fc00000000000 */
[----:B------:R-:W-:-:S00]  /*0250*/  NOP ;  /* 0x0000000000007918 */ /* 0x000fc00000000000 */
[----:B------:R-:W-:-:S00]  /*0260*/  NOP ;  /* 0x0000000000007918 */ /* 0x000fc00000000000 */
[----:B------:R-:W-:-:S00]  /*0270*/  NOP ;  /* 0x0000000000007918 */ /* 0x000fc00000000000 */
.L_x_2:


//--------------------- .nv.global.init           --------------------------
	.section	.nv.global.init,"aw",@progbits
	.align	4
.nv.global.init:
	.type		mrg32k3aM1SubSeq,@object
	.size		mrg32k3aM1SubSeq,(mrg32k3aM2SubSeq - mrg32k3aM1SubSeq)
mrg32k3aM1SubSeq:
        /*0000*/ 	.byte	0x0b, 0xcc, 0xee, 0x04, 0x73, 0x29, 0x8b, 0x6f, 0xf6, 0x53, 0x03, 0xf6, 0x23, 0xf6, 0xea, 0xda
        /* <DEDUP_REMOVED lines=125> */
	.type		mrg32k3aM2SubSeq,@object
	.size		mrg32k3aM2SubSeq,(mrg32k3aM1 - mrg32k3aM2SubSeq)
mrg32k3aM2SubSeq:
        /* <DEDUP_REMOVED lines=126> */
	.type		mrg32k3aM1,@object
	.size		mrg32k3aM1,(mrg32k3aM1Seq - mrg32k3aM1)
mrg32k3aM1:
        /* <DEDUP_REMOVED lines=144> */
	.type		mrg32k3aM1Seq,@object
	.size		mrg32k3aM1Seq,(mrg32k3aM2 - mrg32k3aM1Seq)
mrg32k3aM1Seq:
        /* <DEDUP_REMOVED lines=144> */
	.type		mrg32k3aM2,@object
	.size		mrg32k3aM2,(mrg32k3aM2Seq - mrg32k3aM2)
mrg32k3aM2:
        /* <DEDUP_REMOVED lines=144> */
	.type		mrg32k3aM2Seq,@object
	.size		mrg32k3aM2Seq,(precalc_xorwow_matrix - mrg32k3aM2Seq)
mrg32k3aM2Seq:
        /* <DEDUP_REMOVED lines=144> */
	.type		precalc_xorwow_matrix,@object
	.size		precalc_xorwow_matrix,(precalc_xorwow_offset_matrix - precalc_xorwow_matrix)
precalc_xorwow_matrix:
        /* <DEDUP_REMOVED lines=6400> */
	.type		precalc_xorwow_offset_matrix,@object
	.size		precalc_xorwow_offset_matrix,($str - precalc_xorwow_offset_matrix)
precalc_xorwow_offset_matrix:
        /* <DEDUP_REMOVED lines=6400> */
	.type		$str,@object
	.size		$str,(.L_9 - $str)
$str:
        /*353c0*/ 	.byte	0x44, 0x69, 0x67, 0x69, 0x74, 0x73, 0x3a, 0x20, 0x25, 0x69, 0x0a, 0x00
.L_9:


//--------------------- .nv.shared.reserved.0     --------------------------
	.section	.nv.shared.reserved.0,"aw",@nobits
	.weak		__nv_reservedSMEM_offset_0_alias
	.size		__nv_reservedSMEM_offset_0_alias, 0, 64
	.other		__nv_reservedSMEM_offset_0_alias,@"STO_CUDA_RESERVED_SHARED STV_DEFAULT"
__nv_reservedSMEM_offset_0_alias:
	.zero		0
	.zero		64


//--------------------- .nv.constant0._Z15normalized_freqPiS_S_ --------------------------
	.section	.nv.constant0._Z15normalized_freqPiS_S_,"a",@progbits
	.sectionflags	@""
	.align	4
.nv.constant0._Z15normalized_freqPiS_S_:
	.zero		920


//--------------------- SYMBOLS --------------------------

	.type		.nv.reservedSmem.offset0,@object
	.size		.nv.reservedSmem.offset0,0x4
	.type		vprintf,@function
